	.headerflags	@"EF_CUDA_TEXMODE_UNIFIED EF_CUDA_64BIT_ADDRESS EF_CUDA_ACCELERATORS EF_CUDA_SM90 EF_CUDA_VIRTUAL_SM(EF_CUDA_SM90)"
	.elftype	@"ET_EXEC"


//--------------------- .nv.info                  --------------------------
	.section	.nv.info,"",@"SHT_CUDA_INFO"
	.align	4


	//----- nvinfo : EIATTR_REGCOUNT
	.align		4
        /*0000*/ 	.byte	0x04, 0x2f
        /*0002*/ 	.short	(.L_1 - .L_0)
	.align		4
.L_0:
        /*0004*/ 	.word	index@(triton_poi_fused_convolution_silu_2)
        /*0008*/ 	.word	0x00000010


	//----- nvinfo : EIATTR_MIN_STACK_SIZE
	.align		4
.L_1:
        /*000c*/ 	.byte	0x04, 0x12
        /*000e*/ 	.short	(.L_3 - .L_2)
	.align		4
.L_2:
        /*0010*/ 	.word	index@(triton_poi_fused_convolution_silu_2)
        /*0014*/ 	.word	0x00000000


	//----- nvinfo : EIATTR_FRAME_SIZE
	.align		4
.L_3:
        /*0018*/ 	.byte	0x04, 0x11
        /*001a*/ 	.short	(.L_5 - .L_4)
	.align		4
.L_4:
        /*001c*/ 	.word	index@(triton_poi_fused_convolution_silu_2)
        /*0020*/ 	.word	0x00000000


	//----- nvinfo : EIATTR_MIN_STACK_SIZE
	.align		4
.L_5:
        /*0024*/ 	.byte	0x04, 0x12
        /*0026*/ 	.short	(.L_7 - .L_6)
	.align		4
.L_6:
        /*0028*/ 	.word	index@(triton_poi_fused_convolution_silu_2)
        /*002c*/ 	.word	0x00000000
.L_7:


//--------------------- .nv.info.triton_poi_fused_convolution_silu_2 --------------------------
	.section	.nv.info.triton_poi_fused_convolution_silu_2,"",@"SHT_CUDA_INFO"
	.sectionflags	@""
	.align	4


	//----- nvinfo : EIATTR_CUDA_API_VERSION
	.align		4
        /*0000*/ 	.byte	0x04, 0x37
        /*0002*/ 	.short	(.L_9 - .L_8)
.L_8:
        /*0004*/ 	.word	0x0000007c


	//----- nvinfo : EIATTR_KPARAM_INFO
	.align		4
.L_9:
        /*0008*/ 	.byte	0x04, 0x17
        /*000a*/ 	.short	(.L_11 - .L_10)
.L_10:
        /*000c*/ 	.word	0x00000000
        /*0010*/ 	.short	0x0003
        /*0012*/ 	.short	0x0018
        /*0014*/ 	.byte	0x00, 0xf0, 0x11, 0x00


	//----- nvinfo : EIATTR_KPARAM_INFO
	.align		4
.L_11:
        /*0018*/ 	.byte	0x04, 0x17
        /*001a*/ 	.short	(.L_13 - .L_12)
.L_12:
        /*001c*/ 	.word	0x00000000
        /*0020*/ 	.short	0x0002
        /*0022*/ 	.short	0x0010
        /*0024*/ 	.byte	0x00, 0xf4, 0x21, 0x00


	//----- nvinfo : EIATTR_KPARAM_INFO
	.align		4
.L_13:
        /*0028*/ 	.byte	0x04, 0x17
        /*002a*/ 	.short	(.L_15 - .L_14)
.L_14:
        /*002c*/ 	.word	0x00000000
        /*0030*/ 	.short	0x0001
        /*0032*/ 	.short	0x0008
        /*0034*/ 	.byte	0x00, 0xf4, 0x21, 0x00


	//----- nvinfo : EIATTR_KPARAM_INFO
	.align		4
.L_15:
        /*0038*/ 	.byte	0x04, 0x17
        /*003a*/ 	.short	(.L_17 - .L_16)
.L_16:
        /*003c*/ 	.word	0x00000000
        /*0040*/ 	.short	0x0000
        /*0042*/ 	.short	0x0000
        /*0044*/ 	.byte	0x00, 0xf4, 0x21, 0x00


	//----- nvinfo : EIATTR_SPARSE_MMA_MASK
	.align		4
.L_17:
        /*0048*/ 	.byte	0x03, 0x50
        /*004a*/ 	.short	0x0000


	//----- nvinfo : EIATTR_MAXREG_COUNT
	.align		4
        /*004c*/ 	.byte	0x03, 0x1b
        /*004e*/ 	.short	0x00ff


	//----- nvinfo : EIATTR_EXIT_INSTR_OFFSETS
	.align		4
        /*0050*/ 	.byte	0x04, 0x1c
        /*0052*/ 	.short	(.L_19 - .L_18)


	//   ....[0]....
.L_18:
        /*0054*/ 	.word	0x00000350


	//   ....[1]....
        /*0058*/ 	.word	0x00000370


	//----- nvinfo : EIATTR_REQNTID
	.align		4
.L_19:
        /*005c*/ 	.byte	0x04, 0x10
        /*005e*/ 	.short	(.L_21 - .L_20)
.L_20:
        /*0060*/ 	.word	0x00000080
        /*0064*/ 	.word	0x00000001
        /*0068*/ 	.word	0x00000001


	//----- nvinfo : EIATTR_CBANK_PARAM_SIZE
	.align		4
.L_21:
        /*006c*/ 	.byte	0x03, 0x19
        /*006e*/ 	.short	0x001c


	//----- nvinfo : EIATTR_PARAM_CBANK
	.align		4
        /*0070*/ 	.byte	0x04, 0x0a
        /*0072*/ 	.short	(.L_23 - .L_22)
	.align		4
.L_22:
        /*0074*/ 	.word	index@(.nv.constant0.triton_poi_fused_convolution_silu_2)
        /*0078*/ 	.short	0x0210
        /*007a*/ 	.short	0x001c


	//----- nvinfo : EIATTR_SW_WAR
	.align		4
.L_23:
        /*007c*/ 	.byte	0x04, 0x36
        /*007e*/ 	.short	(.L_25 - .L_24)
.L_24:
        /*0080*/ 	.word	0x00000008
.L_25:


//--------------------- .nv.callgraph             --------------------------
	.section	.nv.callgraph,"",@"SHT_CUDA_CALLGRAPH"
	.align	4
	.sectionentsize	8
	.align		4
        /*0000*/ 	.word	0x00000000
	.align		4
        /*0004*/ 	.word	0xffffffff
	.align		4
        /*0008*/ 	.word	0x00000000
	.align		4
        /*000c*/ 	.word	0xfffffffe
	.align		4
        /*0010*/ 	.word	0x00000000
	.align		4
        /*0014*/ 	.word	0xfffffffd
	.align		4
        /*0018*/ 	.word	0x00000000
	.align		4
        /*001c*/ 	.word	0xfffffffc


//--------------------- .text.triton_poi_fused_convolution_silu_2 --------------------------
	.section	.text.triton_poi_fused_convolution_silu_2,"ax",@progbits
	.align	128
        .global         triton_poi_fused_convolution_silu_2
        .type           triton_poi_fused_convolution_silu_2,@function
        .size           triton_poi_fused_convolution_silu_2,(.L_x_1 - triton_poi_fused_convolution_silu_2)
        .other          triton_poi_fused_convolution_silu_2,@"STO_CUDA_ENTRY STV_DEFAULT"
triton_poi_fused_convolution_silu_2:
.text.triton_poi_fused_convolution_silu_2:
[----:B------:R-:W0:Y:S02]  /*0000*/  LDC R1, c[0x0][0x28] ;  /* 0x00000a00ff017b82 */ /* 0x000e240000000800 */
[----:B------:R-:W1:Y:S01]  /*0010*/  S2R R0, SR_TID.X ;  /* 0x0000000000007919 */ /* 0x000e620000002100 */
[----:B------:R-:W2:Y:S01]  /*0020*/  LDC.64 R6, c[0x0][0x218] ;  /* 0x00008600ff067b82 */ /* 0x000ea20000000a00 */
[----:B------:R-:W-:Y:S01]  /*0030*/  CS2R R8, SRZ ;  /* 0x0000000000087805 */ /* 0x000fe2000001ff00 */
[----:B------:R-:W-:Y:S01]  /*0040*/  ULDC.64 UR4, c[0x0][0x208] ;  /* 0x0000820000047ab9 */ /* 0x000fe20000000a00 */
[----:B------:R-:W3:Y:S05]  /*0050*/  S2R R5, SR_CTAID.X ;  /* 0x0000000000057919 */ /* 0x000eea0000002500 */
[----:B------:R-:W4:Y:S01]  /*0060*/  LDC.64 R2, c[0x0][0x210] ;  /* 0x00008400ff027b82 */ /* 0x000f220000000a00 */
[----:B-1----:R-:W-:-:S04]  /*0070*/  SHF.L.U32 R0, R0, 0x1, RZ ;  /* 0x0000000100007819 */ /* 0x002fc800000006ff */
[----:B------:R-:W-:Y:S02]  /*0080*/  LOP3.LUT R0, R0, 0xfe, RZ, 0xc0, !PT ;  /* 0x000000fe00007812 */ /* 0x000fe400078ec0ff */
[----:B---3--:R-:W-:Y:S02]  /*0090*/  SHF.R.S32.HI R4, RZ, 0x17, R5 ;  /* 0x00000017ff047819 */ /* 0x008fe40000011405 */
[----:B------:R-:W-:Y:S02]  /*00a0*/  LEA R0, R5, R0, 0x8 ;  /* 0x0000000005007211 */ /* 0x000fe400078e40ff */
[----:B------:R-:W-:Y:S02]  /*00b0*/  SGXT R5, R4, 0x1 ;  /* 0x000000010405781a */ /* 0x000fe40000000200 */
[C---:B------:R-:W-:Y:S01]  /*00c0*/  ISETP.GE.AND P0, PT, R0.reuse, 0x100, PT ;  /* 0x000001000000780c */ /* 0x040fe20003f06270 */
[----:B----4-:R-:W-:Y:S01]  /*00d0*/  IMAD.WIDE R2, R0, 0x4, R2 ;  /* 0x0000000400027825 */ /* 0x010fe200078e0202 */
[----:B------:R-:W-:-:S04]  /*00e0*/  LEA.HI R5, R5, R0, RZ, 0x6 ;  /* 0x0000000005057211 */ /* 0x000fc800078f30ff */
[----:B------:R-:W-:-:S04]  /*00f0*/  LOP3.LUT R5, R5, 0xffffffc0, RZ, 0xc0, !PT ;  /* 0xffffffc005057812 */ /* 0x000fc800078ec0ff */
[----:B------:R-:W-:-:S05]  /*0100*/  IADD3 R5, R0, -R5, RZ ;  /* 0x8000000500057210 */ /* 0x000fca0007ffe0ff */
[----:B--2---:R-:W-:Y:S01]  /*0110*/  IMAD.WIDE R6, R5, 0x4, R6 ;  /* 0x0000000405067825 */ /* 0x004fe200078e0206 */
[----:B------:R-:W-:-:S04]  /*0120*/  CS2R R4, SRZ ;  /* 0x0000000000047805 */ /* 0x000fc8000001ff00 */
[----:B------:R-:W2:Y:S04]  /*0130*/  @!P0 LDG.E.EL.64 R8, desc[UR4][R6.64] ;  /* 0x0000000406088981 */ /* 0x000ea8000c2e1b00 */
[----:B------:R-:W2:Y:S02]  /*0140*/  @!P0 LDG.E.64 R4, desc[UR4][R2.64] ;  /* 0x0000000402048981 */ /* 0x000ea4000c1e1b00 */
[----:B--2---:R-:W-:Y:S01]  /*0150*/  FADD R4, R8, R4 ;  /* 0x0000000408047221 */ /* 0x004fe20000000000 */
[----:B------:R-:W-:-:S03]  /*0160*/  FADD R5, R9, R5 ;  /* 0x0000000509057221 */ /* 0x000fc60000000000 */
[----:B------:R-:W-:-:S04]  /*0170*/  FADD R8, RZ, -R4 ;  /* 0x80000004ff087221 */ /* 0x000fc80000000000 */
[----:B------:R-:W-:Y:S01]  /*0180*/  FMUL R9, R8, 1.4426950216293334961 ;  /* 0x3fb8aa3b08097820 */ /* 0x000fe20000400000 */
[----:B------:R-:W-:-:S04]  /*0190*/  FADD R8, RZ, -R5 ;  /* 0x80000005ff087221 */ /* 0x000fc80000000000 */
[----:B------:R-:W-:Y:S01]  /*01a0*/  FMUL R10, R8, 1.4426950216293334961 ;  /* 0x3fb8aa3b080a7820 */ /* 0x000fe20000400000 */
[----:B------:R-:W-:-:S04]  /*01b0*/  FSETP.GEU.AND P1, PT, R9, -126, PT ;  /* 0xc2fc00000900780b */ /* 0x000fc80003f2e000 */
[----:B------:R-:W-:-:S09]  /*01c0*/  FSETP.GEU.AND P2, PT, R10, -126, PT ;  /* 0xc2fc00000a00780b */ /* 0x000fd20003f4e000 */
[----:B------:R-:W-:-:S04]  /*01d0*/  @!P1 FMUL R9, R9, 0.5 ;  /* 0x3f00000009099820 */ /* 0x000fc80000400000 */
[----:B------:R-:W-:Y:S01]  /*01e0*/  @!P2 FMUL R10, R10, 0.5 ;  /* 0x3f0000000a0aa820 */ /* 0x000fe20000400000 */
[----:B------:R-:W1:Y:S08]  /*01f0*/  MUFU.EX2 R8, R9 ;  /* 0x0000000900087308 */ /* 0x000e700000000800 */
[----:B------:R-:W2:Y:S01]  /*0200*/  MUFU.EX2 R6, R10 ;  /* 0x0000000a00067308 */ /* 0x000ea20000000800 */
[----:B-1----:R-:W-:-:S04]  /*0210*/  @!P1 FMUL R8, R8, R8 ;  /* 0x0000000808089220 */ /* 0x002fc80000400000 */
[----:B------:R-:W-:Y:S01]  /*0220*/  FADD R8, R8, 1 ;  /* 0x3f80000008087421 */ /* 0x000fe20000000000 */
[----:B--2---:R-:W-:-:S04]  /*0230*/  @!P2 FMUL R6, R6, R6 ;  /* 0x000000060606a220 */ /* 0x004fc80000400000 */
[----:B------:R-:W-:Y:S01]  /*0240*/  FADD R11, R6, 1 ;  /* 0x3f800000060b7421 */ /* 0x000fe20000000000 */
[----:B------:R-:W-:Y:S01]  /*0250*/  FSETP.GT.AND P1, PT, R8, 8.50705917302346158658e+37, PT ;  /* 0x7e8000000800780b */ /* 0x000fe20003f24000 */
[----:B------:R-:W1:Y:S03]  /*0260*/  LDC.64 R6, c[0x0][0x220] ;  /* 0x00008800ff067b82 */ /* 0x000e660000000a00 */
[----:B------:R-:W-:Y:S01]  /*0270*/  FSETP.GT.AND P2, PT, R11, 8.50705917302346158658e+37, PT ;  /* 0x7e8000000b00780b */ /* 0x000fe20003f44000 */
[----:B------:R-:W-:-:S08]  /*0280*/  HFMA2.MMA R10, -RZ, RZ, 1.625, 0 ;  /* 0x3e800000ff0a7435 */ /* 0x000fd000000001ff */
[----:B------:R-:W-:-:S04]  /*0290*/  @P1 FMUL R8, R8, 0.25 ;  /* 0x3e80000008081820 */ /* 0x000fc80000400000 */
[----:B------:R-:W-:Y:S02]  /*02a0*/  @P2 FMUL R11, R11, 0.25 ;  /* 0x3e8000000b0b2820 */ /* 0x000fe40000400000 */
[----:B------:R-:W2:Y:S08]  /*02b0*/  MUFU.RCP R8, R8 ;  /* 0x0000000800087308 */ /* 0x000eb00000001000 */
[----:B------:R-:W3:Y:S01]  /*02c0*/  MUFU.RCP R11, R11 ;  /* 0x0000000b000b7308 */ /* 0x000ee20000001000 */
[----:B------:R-:W-:-:S02]  /*02d0*/  FSEL R9, R10, 1, P1 ;  /* 0x3f8000000a097808 */ /* 0x000fc40000800000 */
[----:B------:R-:W-:Y:S01]  /*02e0*/  FSEL R10, R10, 1, P2 ;  /* 0x3f8000000a0a7808 */ /* 0x000fe20001000000 */
[----:B------:R4:W-:Y:S02]  /*02f0*/  @!P0 STG.E.64 desc[UR4][R2.64], R4 ;  /* 0x0000000402008986 */ /* 0x0009e4000c101b04 */
[----:B--2---:R-:W-:Y:S01]  /*0300*/  FMUL R9, R8, R9 ;  /* 0x0000000908097220 */ /* 0x004fe20000400000 */
[----:B-1----:R-:W-:-:S04]  /*0310*/  IMAD.WIDE R6, R0, 0x4, R6 ;  /* 0x0000000400067825 */ /* 0x002fc800078e0206 */
[----:B------:R-:W-:Y:S01]  /*0320*/  FMUL R12, R4, R9 ;  /* 0x00000009040c7220 */ /* 0x000fe20000400000 */
[----:B---3--:R-:W-:-:S04]  /*0330*/  FMUL R10, R11, R10 ;  /* 0x0000000a0b0a7220 */ /* 0x008fc80000400000 */
[----:B------:R-:W-:Y:S01]  /*0340*/  FMUL R13, R5, R10 ;  /* 0x0000000a050d7220 */ /* 0x000fe20000400000 */
[----:B----4-:R-:W-:Y:S06]  /*0350*/  @P0 EXIT ;  /* 0x000000000000094d */ /* 0x010fec0003800000 */
[----:B------:R-:W-:Y:S01]  /*0360*/  STG.E.64 desc[UR4][R6.64], R12 ;  /* 0x0000000c06007986 */ /* 0x000fe2000c101b04 */
[----:B------:R-:W-:Y:S05]  /*0370*/  EXIT ;  /* 0x000000000000794d */ /* 0x000fea0003800000 */
.L_x_0:
[----:B------:R-:W-:-:S00]  /*0380*/  BRA `(.L_x_0) ;  /* 0xfffffffc00fc7947 */ /* 0x000fc0000383ffff */
[----:B------:R-:W-:-:S00]  /*0390*/  NOP ;  /* 0x0000000000007918 */ /* 0x000fc00000000000 */
        /* <DEDUP_REMOVED lines=14> */
.L_x_1:


//--------------------- .nv.constant0.triton_poi_fused_convolution_silu_2 --------------------------
	.section	.nv.constant0.triton_poi_fused_convolution_silu_2,"a",@progbits
	.sectionflags	@""
	.align	4
.nv.constant0.triton_poi_fused_convolution_silu_2:
	.zero		556
